//
// Generated by NVIDIA NVVM Compiler
//
// Compiler Build ID: CL-36424714
// Cuda compilation tools, release 13.0, V13.0.88
// Based on NVVM 20.0.0
//

.version 9.0
.target sm_100
.address_size 64

	// .globl	_Z17gemm_chunk_kernelPKfS0_Pfiii
.extern .shared .align 16 .b8 smem[];

.visible .entry _Z17gemm_chunk_kernelPKfS0_Pfiii(
	.param .u64 .ptr .align 1 _Z17gemm_chunk_kernelPKfS0_Pfiii_param_0,
	.param .u64 .ptr .align 1 _Z17gemm_chunk_kernelPKfS0_Pfiii_param_1,
	.param .u64 .ptr .align 1 _Z17gemm_chunk_kernelPKfS0_Pfiii_param_2,
	.param .u32 _Z17gemm_chunk_kernelPKfS0_Pfiii_param_3,
	.param .u32 _Z17gemm_chunk_kernelPKfS0_Pfiii_param_4,
	.param .u32 _Z17gemm_chunk_kernelPKfS0_Pfiii_param_5
)
{
	.reg .pred 	%p<12>;
	.reg .b32 	%r<43>;
	.reg .b32 	%f<65>;
	.reg .b64 	%rd<13>;

	ld.param.u64 	%rd3, [_Z17gemm_chunk_kernelPKfS0_Pfiii_param_0];
	ld.param.u64 	%rd4, [_Z17gemm_chunk_kernelPKfS0_Pfiii_param_1];
	ld.param.u64 	%rd5, [_Z17gemm_chunk_kernelPKfS0_Pfiii_param_2];
	ld.param.u32 	%r22, [_Z17gemm_chunk_kernelPKfS0_Pfiii_param_3];
	ld.param.u32 	%r23, [_Z17gemm_chunk_kernelPKfS0_Pfiii_param_4];
	ld.param.u32 	%r24, [_Z17gemm_chunk_kernelPKfS0_Pfiii_param_5];
	mov.u32 	%r40, %tid.y;
	mov.u32 	%r38, %tid.x;
	mov.u32 	%r25, %ctaid.y;
	shl.b32 	%r26, %r25, 4;
	add.s32 	%r3, %r26, %r40;
	mov.u32 	%r27, %ctaid.x;
	shl.b32 	%r4, %r27, 4;
	add.s32 	%r5, %r4, %r38;
	setp.lt.s32 	%p1, %r24, 1;
	mov.f32 	%f64, 0f00000000;
	@%p1 bra 	$L__BB0_7;
	shl.b32 	%r29, %r40, 4;
	add.s32 	%r30, %r29, %r38;
	shl.b32 	%r31, %r30, 2;
	mov.u32 	%r32, smem;
	add.s32 	%r6, %r32, %r31;
	shl.b32 	%r33, %r40, 6;
	add.s32 	%r7, %r32, %r33;
	shl.b32 	%r34, %r38, 2;
	add.s32 	%r35, %r32, %r34;
	add.s32 	%r8, %r35, 1024;
	mad.lo.s32 	%r36, %r40, %r23, %r38;
	add.s32 	%r41, %r36, %r4;
	shl.b32 	%r10, %r23, 4;
	mad.lo.s32 	%r39, %r24, %r3, %r38;
	cvta.to.global.u64 	%rd1, %rd3;
	cvta.to.global.u64 	%rd2, %rd4;
	mov.f32 	%f64, 0f00000000;
	mov.b32 	%r42, 0;
$L__BB0_2:
	setp.ge.s32 	%p2, %r3, %r22;
	setp.ge.s32 	%p3, %r38, %r24;
	mov.f32 	%f62, 0f00000000;
	or.pred  	%p4, %p2, %p3;
	@%p4 bra 	$L__BB0_4;
	mul.wide.u32 	%rd6, %r39, 4;
	add.s64 	%rd7, %rd1, %rd6;
	ld.global.nc.f32 	%f62, [%rd7];
$L__BB0_4:
	setp.ge.s32 	%p5, %r5, %r23;
	st.shared.f32 	[%r6], %f62;
	setp.ge.s32 	%p6, %r40, %r24;
	mov.f32 	%f63, 0f00000000;
	or.pred  	%p7, %p5, %p6;
	@%p7 bra 	$L__BB0_6;
	mul.wide.s32 	%rd8, %r41, 4;
	add.s64 	%rd9, %rd2, %rd8;
	ld.global.nc.f32 	%f63, [%rd9];
$L__BB0_6:
	st.shared.f32 	[%r6+1024], %f63;
	bar.sync 	0;
	ld.shared.v4.f32 	{%f12, %f13, %f14, %f15}, [%r7];
	ld.shared.f32 	%f16, [%r8];
	fma.rn.f32 	%f17, %f12, %f16, %f64;
	ld.shared.f32 	%f18, [%r8+64];
	fma.rn.f32 	%f19, %f13, %f18, %f17;
	ld.shared.f32 	%f20, [%r8+128];
	fma.rn.f32 	%f21, %f14, %f20, %f19;
	ld.shared.f32 	%f22, [%r8+192];
	fma.rn.f32 	%f23, %f15, %f22, %f21;
	ld.shared.v4.f32 	{%f24, %f25, %f26, %f27}, [%r7+16];
	ld.shared.f32 	%f28, [%r8+256];
	fma.rn.f32 	%f29, %f24, %f28, %f23;
	ld.shared.f32 	%f30, [%r8+320];
	fma.rn.f32 	%f31, %f25, %f30, %f29;
	ld.shared.f32 	%f32, [%r8+384];
	fma.rn.f32 	%f33, %f26, %f32, %f31;
	ld.shared.f32 	%f34, [%r8+448];
	fma.rn.f32 	%f35, %f27, %f34, %f33;
	ld.shared.v4.f32 	{%f36, %f37, %f38, %f39}, [%r7+32];
	ld.shared.f32 	%f40, [%r8+512];
	fma.rn.f32 	%f41, %f36, %f40, %f35;
	ld.shared.f32 	%f42, [%r8+576];
	fma.rn.f32 	%f43, %f37, %f42, %f41;
	ld.shared.f32 	%f44, [%r8+640];
	fma.rn.f32 	%f45, %f38, %f44, %f43;
	ld.shared.f32 	%f46, [%r8+704];
	fma.rn.f32 	%f47, %f39, %f46, %f45;
	ld.shared.v4.f32 	{%f48, %f49, %f50, %f51}, [%r7+48];
	ld.shared.f32 	%f52, [%r8+768];
	fma.rn.f32 	%f53, %f48, %f52, %f47;
	ld.shared.f32 	%f54, [%r8+832];
	fma.rn.f32 	%f55, %f49, %f54, %f53;
	ld.shared.f32 	%f56, [%r8+896];
	fma.rn.f32 	%f57, %f50, %f56, %f55;
	ld.shared.f32 	%f58, [%r8+960];
	fma.rn.f32 	%f64, %f51, %f58, %f57;
	bar.sync 	0;
	add.s32 	%r42, %r42, 16;
	add.s32 	%r41, %r41, %r10;
	add.s32 	%r40, %r40, 16;
	add.s32 	%r39, %r39, 16;
	add.s32 	%r38, %r38, 16;
	setp.lt.s32 	%p8, %r42, %r24;
	@%p8 bra 	$L__BB0_2;
$L__BB0_7:
	setp.ge.s32 	%p9, %r3, %r22;
	setp.ge.s32 	%p10, %r5, %r23;
	or.pred  	%p11, %p9, %p10;
	@%p11 bra 	$L__BB0_9;
	mad.lo.s32 	%r37, %r23, %r3, %r5;
	cvta.to.global.u64 	%rd10, %rd5;
	mul.wide.s32 	%rd11, %r37, 4;
	add.s64 	%rd12, %rd10, %rd11;
	ld.global.f32 	%f59, [%rd12];
	add.f32 	%f60, %f64, %f59;
	st.global.f32 	[%rd12], %f60;
$L__BB0_9:
	ret;

}


// ===== COMPILED SASS (sm_100) =====

	.target	sm_100

	.elftype	@"ET_EXEC"


//--------------------- .note.nv.tkinfo           --------------------------
	.section	.note.nv.tkinfo,"",@"SHT_NOTE"
	.sectionflags	@"SHF_NOTE_NV_TKINFO"
	.tkinfo
        /*0018*/ 	.word	0x00000002
        /*0030*/ 	.string	""
        /*0030*/ 	.string	"ptxas"
        /*0030*/ 	.string	"Cuda compilation tools, release 13.0, V13.0.88"
        /*0030*/ 	.string	"Build cuda_13.0.r13.0/compiler.36424714_0"
        /*0030*/ 	.string	"-arch sm_100 -m 64 "



//--------------------- .note.nv.cuinfo           --------------------------
	.section	.note.nv.cuinfo,"",@"SHT_NOTE"
	.sectionflags	@"SHF_NOTE_NV_CUINFO"
        /*0018*/ 	.short	0x0002
        /*001a*/ 	.short	0x0064
        /*001c*/ 	.short	0x0082
	.zero		2


//--------------------- .nv.info                  --------------------------
	.section	.nv.info,"",@"SHT_CUDA_INFO"
	.align	4


	//----- nvinfo : EIATTR_REGCOUNT
	.align		4
        /*0000*/ 	.byte	0x04, 0x2f
        /*0002*/ 	.short	(.L_1 - .L_0)
	.align		4
.L_0:
        /*0004*/ 	.word	index@(_Z17gemm_chunk_kernelPKfS0_Pfiii)
        /*0008*/ 	.word	0x00000020


	//----- nvinfo : EIATTR_FRAME_SIZE
	.align		4
.L_1:
        /*000c*/ 	.byte	0x04, 0x11
        /*000e*/ 	.short	(.L_3 - .L_2)
	.align		4
.L_2:
        /*0010*/ 	.word	index@(_Z17gemm_chunk_kernelPKfS0_Pfiii)
        /*0014*/ 	.word	0x00000000


	//----- nvinfo : EIATTR_MIN_STACK_SIZE
	.align		4
.L_3:
        /*0018*/ 	.byte	0x04, 0x12
        /*001a*/ 	.short	(.L_5 - .L_4)
	.align		4
.L_4:
        /*001c*/ 	.word	index@(_Z17gemm_chunk_kernelPKfS0_Pfiii)
        /*0020*/ 	.word	0x00000000
.L_5:


//--------------------- .nv.compat                --------------------------
	.section	.nv.compat,"",@"SHT_CUDA_COMPAT_INFO"
	.align	4
        /*0000*/ 	.byte	0x02, 0x09, 0x00, 0x00, 0x02, 0x02, 0x01, 0x00, 0x02, 0x05, 0x05, 0x00, 0x03, 0x07, 0x01, 0x01
        /*0010*/ 	.byte	0x02, 0x03, 0x00, 0x00, 0x02, 0x06, 0x01, 0x00, 0x04, 0x0b, 0x08, 0x00, 0x09, 0x00, 0x00, 0x00
        /*0020*/ 	.byte	0x00, 0x00, 0x00, 0x00


//--------------------- .nv.info._Z17gemm_chunk_kernelPKfS0_Pfiii --------------------------
	.section	.nv.info._Z17gemm_chunk_kernelPKfS0_Pfiii,"",@"SHT_CUDA_INFO"
	.sectionflags	@""
	.align	4


	//----- nvinfo : EIATTR_CUDA_API_VERSION
	.align		4
        /*0000*/ 	.byte	0x04, 0x37
        /*0002*/ 	.short	(.L_7 - .L_6)
.L_6:
        /*0004*/ 	.word	0x00000082


	//----- nvinfo : EIATTR_KPARAM_INFO
	.align		4
.L_7:
        /*0008*/ 	.byte	0x04, 0x17
        /*000a*/ 	.short	(.L_9 - .L_8)
.L_8:
        /*000c*/ 	.word	0x00000000
        /*0010*/ 	.short	0x0005
        /*0012*/ 	.short	0x0020
        /*0014*/ 	.byte	0x00, 0xf0, 0x11, 0x00


	//----- nvinfo : EIATTR_KPARAM_INFO
	.align		4
.L_9:
        /*0018*/ 	.byte	0x04, 0x17
        /*001a*/ 	.short	(.L_11 - .L_10)
.L_10:
        /*001c*/ 	.word	0x00000000
        /*0020*/ 	.short	0x0004
        /*0022*/ 	.short	0x001c
        /*0024*/ 	.byte	0x00, 0xf0, 0x11, 0x00


	//----- nvinfo : EIATTR_KPARAM_INFO
	.align		4
.L_11:
        /*0028*/ 	.byte	0x04, 0x17
        /*002a*/ 	.short	(.L_13 - .L_12)
.L_12:
        /*002c*/ 	.word	0x00000000
        /*0030*/ 	.short	0x0003
        /*0032*/ 	.short	0x0018
        /*0034*/ 	.byte	0x00, 0xf0, 0x11, 0x00


	//----- nvinfo : EIATTR_KPARAM_INFO
	.align		4
.L_13:
        /*0038*/ 	.byte	0x04, 0x17
        /*003a*/ 	.short	(.L_15 - .L_14)
.L_14:
        /*003c*/ 	.word	0x00000000
        /*0040*/ 	.short	0x0002
        /*0042*/ 	.short	0x0010
        /*0044*/ 	.byte	0x00, 0xf5, 0x21, 0x00


	//----- nvinfo : EIATTR_KPARAM_INFO
	.align		4
.L_15:
        /*0048*/ 	.byte	0x04, 0x17
        /*004a*/ 	.short	(.L_17 - .L_16)
.L_16:
        /*004c*/ 	.word	0x00000000
        /*0050*/ 	.short	0x0001
        /*0052*/ 	.short	0x0008
        /*0054*/ 	.byte	0x00, 0xf5, 0x21, 0x00


	//----- nvinfo : EIATTR_KPARAM_INFO
	.align		4
.L_17:
        /*0058*/ 	.byte	0x04, 0x17
        /*005a*/ 	.short	(.L_19 - .L_18)
.L_18:
        /*005c*/ 	.word	0x00000000
        /*0060*/ 	.short	0x0000
        /*0062*/ 	.short	0x0000
        /*0064*/ 	.byte	0x00, 0xf5, 0x21, 0x00


	//----- nvinfo : EIATTR_SPARSE_MMA_MASK
	.align		4
.L_19:
        /*0068*/ 	.byte	0x03, 0x50
        /*006a*/ 	.short	0x0000


	//----- nvinfo : EIATTR_MAXREG_COUNT
	.align		4
        /*006c*/ 	.byte	0x03, 0x1b
        /*006e*/ 	.short	0x00ff


	//----- nvinfo : EIATTR_NUM_BARRIERS
	.align		4
        /*0070*/ 	.byte	0x02, 0x4c
        /*0072*/ 	.byte	0x01
	.zero		1


	//----- nvinfo : EIATTR_MERCURY_ISA_VERSION
	.align		4
        /*0074*/ 	.byte	0x03, 0x5f
        /*0076*/ 	.short	0x0101


	//----- nvinfo : EIATTR_VRC_CTA_INIT_COUNT
	.align		4
        /*0078*/ 	.byte	0x02, 0x4a
	.zero		1
	.zero		1


	//----- nvinfo : EIATTR_EXIT_INSTR_OFFSETS
	.align		4
        /*007c*/ 	.byte	0x04, 0x1c
        /*007e*/ 	.short	(.L_21 - .L_20)


	//   ....[0]....
.L_20:
        /*0080*/ 	.word	0x000005a0


	//   ....[1]....
        /*0084*/ 	.word	0x00000610


	//----- nvinfo : EIATTR_CBANK_PARAM_SIZE
	.align		4
.L_21:
        /*0088*/ 	.byte	0x03, 0x19
        /*008a*/ 	.short	0x0024


	//----- nvinfo : EIATTR_PARAM_CBANK
	.align		4
        /*008c*/ 	.byte	0x04, 0x0a
        /*008e*/ 	.short	(.L_23 - .L_22)
	.align		4
.L_22:
        /*0090*/ 	.word	index@(.nv.constant0._Z17gemm_chunk_kernelPKfS0_Pfiii)
        /*0094*/ 	.short	0x0380
        /*0096*/ 	.short	0x0024


	//----- nvinfo : EIATTR_SW_WAR
	.align		4
.L_23:
        /*0098*/ 	.byte	0x04, 0x36
        /*009a*/ 	.short	(.L_25 - .L_24)
.L_24:
        /*009c*/ 	.word	0x00000008
.L_25:


//--------------------- .nv.callgraph             --------------------------
	.section	.nv.callgraph,"",@"SHT_CUDA_CALLGRAPH"
	.align	4
	.sectionentsize	8
	.align		4
        /*0000*/ 	.word	0x00000000
	.align		4
        /*0004*/ 	.word	0xffffffff
	.align		4
        /*0008*/ 	.word	0x00000000
	.align		4
        /*000c*/ 	.word	0xfffffffe
	.align		4
        /*0010*/ 	.word	0x00000000
	.align		4
        /*0014*/ 	.word	0xfffffffd
	.align		4
        /*0018*/ 	.word	0x00000000
	.align		4
        /*001c*/ 	.word	0xfffffffc


//--------------------- .text._Z17gemm_chunk_kernelPKfS0_Pfiii --------------------------
	.section	.text._Z17gemm_chunk_kernelPKfS0_Pfiii,"ax",@progbits
	.align	128
        .global         _Z17gemm_chunk_kernelPKfS0_Pfiii
        .type           _Z17gemm_chunk_kernelPKfS0_Pfiii,@function
        .size           _Z17gemm_chunk_kernelPKfS0_Pfiii,(.L_x_3 - _Z17gemm_chunk_kernelPKfS0_Pfiii)
        .other          _Z17gemm_chunk_kernelPKfS0_Pfiii,@"STO_CUDA_ENTRY STV_DEFAULT"
_Z17gemm_chunk_kernelPKfS0_Pfiii:
.text._Z17gemm_chunk_kernelPKfS0_Pfiii:
[----:B------:R-:W-:Y:S01]  /*0000*/  LDC R1, c[0x0][0x37c] ;  /* 0x0000df00ff017b82 */ /* 0x000fe20000000800 */
[----:B------:R-:W0:Y:S01]  /*0010*/  S2R R0, SR_TID.Y ;  /* 0x0000000000007919 */ /* 0x000e220000002200 */
[----:B------:R-:W1:Y:S01]  /*0020*/  LDCU UR8, c[0x0][0x3a0] ;  /* 0x00007400ff0877ac */ /* 0x000e620008000800 */
[----:B------:R-:W-:Y:S01]  /*0030*/  HFMA2 R5, -RZ, RZ, 0, 0 ;  /* 0x00000000ff057431 */ /* 0x000fe200000001ff */
[----:B------:R-:W0:Y:S01]  /*0040*/  S2R R3, SR_CTAID.Y ;  /* 0x0000000000037919 */ /* 0x000e220000002600 */
[----:B------:R-:W2:Y:S01]  /*0050*/  LDCU.64 UR6, c[0x0][0x358] ;  /* 0x00006b00ff0677ac */ /* 0x000ea20008000a00 */
[----:B------:R-:W3:Y:S01]  /*0060*/  S2R R17, SR_TID.X ;  /* 0x0000000000117919 */ /* 0x000ee20000002100 */
[----:B------:R-:W3:Y:S01]  /*0070*/  S2R R4, SR_CTAID.X ;  /* 0x0000000000047919 */ /* 0x000ee20000002500 */
[----:B-1----:R-:W-:Y:S01]  /*0080*/  UISETP.GE.AND UP0, UPT, UR8, 0x1, UPT ;  /* 0x000000010800788c */ /* 0x002fe2000bf06270 */
[----:B0-----:R-:W-:Y:S02]  /*0090*/  LEA R2, R3, R0, 0x4 ;  /* 0x0000000003027211 */ /* 0x001fe400078e20ff */
[----:B---3--:R-:W-:-:S06]  /*00a0*/  LEA R3, R4, R17, 0x4 ;  /* 0x0000001104037211 */ /* 0x008fcc00078e20ff */
[----:B--2---:R-:W-:Y:S05]  /*00b0*/  BRA.U !UP0, `(.L_x_0) ;  /* 0x00000005082c7547 */ /* 0x004fea000b800000 */
[----:B------:R-:W0:Y:S01]  /*00c0*/  S2UR UR5, SR_CgaCtaId ;  /* 0x00000000000579c3 */ /* 0x000e220000008800 */
[----:B------:R-:W1:Y:S01]  /*00d0*/  LDCU UR9, c[0x0][0x39c] ;  /* 0x00007380ff0977ac */ /* 0x000e620008000800 */
[----:B------:R-:W-:Y:S01]  /*00e0*/  LEA R20, R0, R17, 0x4 ;  /* 0x0000001100147211 */ /* 0x000fe200078e20ff */
[--C-:B------:R-:W-:Y:S01]  /*00f0*/  IMAD R18, R2, UR8, R17.reuse ;  /* 0x0000000802127c24 */ /* 0x100fe2000f8e0211 */
[----:B------:R-:W-:Y:S01]  /*0100*/  MOV R5, RZ ;  /* 0x000000ff00057202 */ /* 0x000fe20000000f00 */
[----:B------:R-:W-:Y:S01]  /*0110*/  UMOV UR4, 0x400 ;  /* 0x0000040000047882 */ /* 0x000fe20000000000 */
[----:B------:R-:W2:Y:S02]  /*0120*/  LDCU UR11, c[0x0][0x3a0] ;  /* 0x00007400ff0b77ac */ /* 0x000ea40008000800 */
[----:B------:R-:W3:Y:S01]  /*0130*/  LDC R16, c[0x0][0x39c] ;  /* 0x0000e700ff107b82 */ /* 0x000ee20000000800 */
[----:B------:R-:W4:Y:S01]  /*0140*/  LDCU UR10, c[0x0][0x398] ;  /* 0x00007300ff0a77ac */ /* 0x000f220008000800 */
[----:B-1----:R-:W-:Y:S01]  /*0150*/  IMAD R21, R0, UR9, R17 ;  /* 0x0000000900157c24 */ /* 0x002fe2000f8e0211 */
[----:B0-----:R-:W-:-:S04]  /*0160*/  ULEA UR4, UR5, UR4, 0x18 ;  /* 0x0000000405047291 */ /* 0x001fc8000f8ec0ff */
[----:B------:R-:W-:Y:S02]  /*0170*/  LEA R21, R4, R21, 0x4 ;  /* 0x0000001504157211 */ /* 0x000fe400078e20ff */
[----:B------:R-:W-:Y:S02]  /*0180*/  LEA R20, R20, UR4, 0x2 ;  /* 0x0000000414147c11 */ /* 0x000fe4000f8e10ff */
[----:B------:R-:W-:Y:S02]  /*0190*/  LEA R22, R0, UR4, 0x6 ;  /* 0x0000000400167c11 */ /* 0x000fe4000f8e30ff */
[----:B------:R-:W-:Y:S01]  /*01a0*/  LEA R19, R17, UR4, 0x2 ;  /* 0x0000000411137c11 */ /* 0x000fe2000f8e10ff */
[----:B--2-4-:R-:W-:-:S06]  /*01b0*/  UMOV UR4, URZ ;  /* 0x000000ff00047c82 */ /* 0x014fcc0008000000 */
.L_x_1:
[----:B------:R-:W-:Y:S01]  /*01c0*/  ISETP.GE.AND P1, PT, R17, UR11, PT ;  /* 0x0000000b11007c0c */ /* 0x000fe2000bf26270 */
[----:B------:R-:W-:Y:S01]  /*01d0*/  HFMA2 R25, -RZ, RZ, 0, 0 ;  /* 0x00000000ff197431 */ /* 0x000fe200000001ff */
[----:B------:R-:W-:Y:S02]  /*01e0*/  ISETP.GE.AND P0, PT, R0, UR11, PT ;  /* 0x0000000b00007c0c */ /* 0x000fe4000bf06270 */
[----:B------:R-:W-:Y:S02]  /*01f0*/  ISETP.GE.OR P1, PT, R2, UR10, P1 ;  /* 0x0000000a02007c0c */ /* 0x000fe40008f26670 */
[----:B---3--:R-:W-:Y:S02]  /*0200*/  ISETP.GE.OR P0, PT, R3, R16, P0 ;  /* 0x000000100300720c */ /* 0x008fe40000706670 */
[----:B------:R-:W-:-:S09]  /*0210*/  MOV R23, RZ ;  /* 0x000000ff00177202 */ /* 0x000fd20000000f00 */
[----:B------:R-:W0:Y:S08]  /*0220*/  @!P1 LDC.64 R12, c[0x0][0x380] ;  /* 0x0000e000ff0c9b82 */ /* 0x000e300000000a00 */
[----:B------:R-:W1:Y:S01]  /*0230*/  @!P0 LDC.64 R6, c[0x0][0x388] ;  /* 0x0000e200ff068b82 */ /* 0x000e620000000a00 */
[----:B0-----:R-:W-:-:S05]  /*0240*/  @!P1 IMAD.WIDE.U32 R12, R18, 0x4, R12 ;  /* 0x00000004120c9825 */ /* 0x001fca00078e000c */
[----:B------:R-:W2:Y:S01]  /*0250*/  @!P1 LDG.E.CONSTANT R23, desc[UR6][R12.64] ;  /* 0x000000060c179981 */ /* 0x000ea2000c1e9900 */
[----:B-1----:R-:W-:-:S05]  /*0260*/  @!P0 IMAD.WIDE R6, R21, 0x4, R6 ;  /* 0x0000000415068825 */ /* 0x002fca00078e0206 */
[----:B------:R-:W3:Y:S01]  /*0270*/  @!P0 LDG.E.CONSTANT R25, desc[UR6][R6.64] ;  /* 0x0000000606198981 */ /* 0x000ee2000c1e9900 */
[----:B------:R-:W-:-:S04]  /*0280*/  UIADD3 UR4, UPT, UPT, UR4, 0x10, URZ ;  /* 0x0000001004047890 */ /* 0x000fc8000fffe0ff */
[----:B------:R-:W-:Y:S01]  /*0290*/  UISETP.GE.AND UP0, UPT, UR4, UR11, UPT ;  /* 0x0000000b0400728c */ /* 0x000fe2000bf06270 */
[----:B------:R-:W-:Y:S02]  /*02a0*/  IADD3 R0, PT, PT, R0, 0x10, RZ ;  /* 0x0000001000007810 */ /* 0x000fe40007ffe0ff */
[----:B------:R-:W-:Y:S02]  /*02b0*/  IADD3 R17, PT, PT, R17, 0x10, RZ ;  /* 0x0000001011117810 */ /* 0x000fe40007ffe0ff */
[----:B------:R-:W-:Y:S02]  /*02c0*/  IADD3 R18, PT, PT, R18, 0x10, RZ ;  /* 0x0000001012127810 */ /* 0x000fe40007ffe0ff */
[----:B------:R-:W-:Y:S01]  /*02d0*/  LEA R21, R16, R21, 0x4 ;  /* 0x0000001510157211 */ /* 0x000fe200078e20ff */
[----:B--2---:R-:W-:Y:S04]  /*02e0*/  STS [R20], R23 ;  /* 0x0000001714007388 */ /* 0x004fe80000000800 */
[----:B---3--:R-:W-:Y:S01]  /*02f0*/  STS [R20+0x400], R25 ;  /* 0x0004001914007388 */ /* 0x008fe20000000800 */
[----:B------:R-:W-:Y:S06]  /*0300*/  BAR.SYNC.DEFER_BLOCKING 0x0 ;  /* 0x0000000000007b1d */ /* 0x000fec0000010000 */
[----:B------:R-:W-:Y:S04]  /*0310*/  LDS R4, [R19+0x400] ;  /* 0x0004000013047984 */ /* 0x000fe80000000800 */
[----:B------:R-:W0:Y:S04]  /*0320*/  LDS.128 R8, [R22] ;  /* 0x0000000016087984 */ /* 0x000e280000000c00 */
[----:B------:R-:W1:Y:S04]  /*0330*/  LDS R28, [R19+0x440] ;  /* 0x00044000131c7984 */ /* 0x000e680000000800 */
[----:B------:R-:W2:Y:S04]  /*0340*/  LDS R29, [R19+0x480] ;  /* 0x00048000131d7984 */ /* 0x000ea80000000800 */
[----:B------:R-:W3:Y:S04]  /*0350*/  LDS R26, [R19+0x4c0] ;  /* 0x0004c000131a7984 */ /* 0x000ee80000000800 */
[----:B------:R-:W-:Y:S04]  /*0360*/  LDS R27, [R19+0x500] ;  /* 0x00050000131b7984 */ /* 0x000fe80000000800 */
[----:B------:R-:W4:Y:S04]  /*0370*/  LDS.128 R12, [R22+0x10] ;  /* 0x00001000160c7984 */ /* 0x000f280000000c00 */
[----:B------:R-:W5:Y:S04]  /*0380*/  LDS R24, [R19+0x540] ;  /* 0x0005400013187984 */ /* 0x000f680000000800 */
[----:B------:R-:W5:Y:S04]  /*0390*/  LDS R23, [R19+0x580] ;  /* 0x0005800013177984 */ /* 0x000f680000000800 */
[----:B------:R-:W-:Y:S01]  /*03a0*/  LDS R25, [R19+0x600] ;  /* 0x0006000013197984 */ /* 0x000fe20000000800 */
[----:B0-----:R-:W-:-:S03]  /*03b0*/  FFMA R4, R8, R4, R5 ;  /* 0x0000000408047223 */ /* 0x001fc60000000005 */
[----:B------:R-:W0:Y:S01]  /*03c0*/  LDS R8, [R19+0x5c0] ;  /* 0x0005c00013087984 */ /* 0x000e220000000800 */
[----:B-1----:R-:W-:-:S03]  /*03d0*/  FFMA R9, R9, R28, R4 ;  /* 0x0000001c09097223 */ /* 0x002fc60000000004 */
[----:B------:R-:W1:Y:S01]  /*03e0*/  LDS.128 R4, [R22+0x20] ;  /* 0x0000200016047984 */ /* 0x000e620000000c00 */
[----:B--2---:R-:W-:-:S04]  /*03f0*/  FFMA R10, R10, R29, R9 ;  /* 0x0000001d0a0a7223 */ /* 0x004fc80000000009 */
[----:B---3--:R-:W-:-:S04]  /*0400*/  FFMA R11, R11, R26, R10 ;  /* 0x0000001a0b0b7223 */ /* 0x008fc8000000000a */
[----:B----4-:R-:W-:Y:S02]  /*0410*/  FFMA R10, R12, R27, R11 ;  /* 0x0000001b0c0a7223 */ /* 0x010fe4000000000b */
[----:B------:R-:W2:Y:S02]  /*0420*/  LDS R12, [R19+0x640] ;  /* 0x00064000130c7984 */ /* 0x000ea40000000800 */
[----:B-----5:R-:W-:Y:S02]  /*0430*/  FFMA R9, R13, R24, R10 ;  /* 0x000000180d097223 */ /* 0x020fe4000000000a */
[----:B------:R-:W3:Y:S02]  /*0440*/  LDS R13, [R19+0x680] ;  /* 0x00068000130d7984 */ /* 0x000ee40000000800 */
[----:B------:R-:W-:Y:S02]  /*0450*/  FFMA R10, R14, R23, R9 ;  /* 0x000000170e0a7223 */ /* 0x000fe40000000009 */
[----:B------:R-:W4:Y:S04]  /*0460*/  LDS R14, [R19+0x6c0] ;  /* 0x0006c000130e7984 */ /* 0x000f280000000800 */
[----:B------:R-:W-:Y:S04]  /*0470*/  LDS R23, [R19+0x700] ;  /* 0x0007000013177984 */ /* 0x000fe80000000800 */
[----:B------:R-:W-:Y:S01]  /*0480*/  LDS R24, [R19+0x740] ;  /* 0x0007400013187984 */ /* 0x000fe20000000800 */
[----:B0-----:R-:W-:-:S03]  /*0490*/  FFMA R27, R15, R8, R10 ;  /* 0x000000080f1b7223 */ /* 0x001fc6000000000a */
[----:B------:R-:W0:Y:S04]  /*04a0*/  LDS.128 R8, [R22+0x30] ;  /* 0x0000300016087984 */ /* 0x000e280000000c00 */
[----:B------:R-:W5:Y:S01]  /*04b0*/  LDS R15, [R19+0x780] ;  /* 0x00078000130f7984 */ /* 0x000f620000000800 */
[----:B-1----:R-:W-:-:S03]  /*04c0*/  FFMA R26, R4, R25, R27 ;  /* 0x00000019041a7223 */ /* 0x002fc6000000001b */
[----:B------:R-:W1:Y:S01]  /*04d0*/  LDS R4, [R19+0x7c0] ;  /* 0x0007c00013047984 */ /* 0x000e620000000800 */
[----:B--2---:R-:W-:-:S04]  /*04e0*/  FFMA R5, R5, R12, R26 ;  /* 0x0000000c05057223 */ /* 0x004fc8000000001a */
[----:B---3--:R-:W-:-:S04]  /*04f0*/  FFMA R6, R6, R13, R5 ;  /* 0x0000000d06067223 */ /* 0x008fc80000000005 */
[----:B----4-:R-:W-:-:S04]  /*0500*/  FFMA R7, R7, R14, R6 ;  /* 0x0000000e07077223 */ /* 0x010fc80000000006 */
[----:B0-----:R-:W-:-:S04]  /*0510*/  FFMA R8, R8, R23, R7 ;  /* 0x0000001708087223 */ /* 0x001fc80000000007 */
[----:B------:R-:W-:-:S04]  /*0520*/  FFMA R9, R9, R24, R8 ;  /* 0x0000001809097223 */ /* 0x000fc80000000008 */
[----:B-----5:R-:W-:-:S04]  /*0530*/  FFMA R10, R10, R15, R9 ;  /* 0x0000000f0a0a7223 */ /* 0x020fc80000000009 */
[----:B-1----:R-:W-:Y:S01]  /*0540*/  FFMA R5, R11, R4, R10 ;  /* 0x000000040b057223 */ /* 0x002fe2000000000a */
[----:B------:R-:W-:Y:S06]  /*0550*/  BAR.SYNC.DEFER_BLOCKING 0x0 ;  /* 0x0000000000007b1d */ /* 0x000fec0000010000 */
[----:B------:R-:W-:Y:S05]  /*0560*/  BRA.U !UP0, `(.L_x_1) ;  /* 0xfffffffd08147547 */ /* 0x000fea000b83ffff */
.L_x_0:
[----:B------:R-:W0:Y:S02]  /*0570*/  LDCU.64 UR4, c[0x0][0x398] ;  /* 0x00007300ff0477ac */ /* 0x000e240008000a00 */
[----:B0-----:R-:W-:-:S04]  /*0580*/  ISETP.GE.AND P0, PT, R3, UR5, PT ;  /* 0x0000000503007c0c */ /* 0x001fc8000bf06270 */
[----:B------:R-:W-:-:S13]  /*0590*/  ISETP.GE.OR P0, PT, R2, UR4, P0 ;  /* 0x0000000402007c0c */ /* 0x000fda0008706670 */
[----:B------:R-:W-:Y:S05]  /*05a0*/  @P0 EXIT ;  /* 0x000000000000094d */ /* 0x000fea0003800000 */
[----:B------:R-:W0:Y:S01]  /*05b0*/  LDC.64 R6, c[0x0][0x390] ;  /* 0x0000e400ff067b82 */ /* 0x000e220000000a00 */
[----:B------:R-:W-:-:S04]  /*05c0*/  IMAD R3, R2, UR5, R3 ;  /* 0x0000000502037c24 */ /* 0x000fc8000f8e0203 */
[----:B0-----:R-:W-:-:S05]  /*05d0*/  IMAD.WIDE R2, R3, 0x4, R6 ;  /* 0x0000000403027825 */ /* 0x001fca00078e0206 */
[----:B------:R-:W2:Y:S02]  /*05e0*/  LDG.E R0, desc[UR6][R2.64] ;  /* 0x0000000602007981 */ /* 0x000ea4000c1e1900 */
[----:B--2---:R-:W-:-:S05]  /*05f0*/  FADD R5, R0, R5 ;  /* 0x0000000500057221 */ /* 0x004fca0000000000 */
[----:B------:R-:W-:Y:S01]  /*0600*/  STG.E desc[UR6][R2.64], R5 ;  /* 0x0000000502007986 */ /* 0x000fe2000c101906 */
[----:B------:R-:W-:Y:S05]  /*0610*/  EXIT ;  /* 0x000000000000794d */ /* 0x000fea0003800000 */
.L_x_2:
[----:B------:R-:W-:-:S00]  /*0620*/  BRA `(.L_x_2) ;  /* 0xfffffffc00fc7947 */ /* 0x000fc0000383ffff */
[----:B------:R-:W-:-:S00]  /*0630*/  NOP ;  /* 0x0000000000007918 */ /* 0x000fc00000000000 */
        /* <DEDUP_REMOVED lines=12> */
.L_x_3:


//--------------------- .nv.shared._Z17gemm_chunk_kernelPKfS0_Pfiii --------------------------
	.section	.nv.shared._Z17gemm_chunk_kernelPKfS0_Pfiii,"aw",@nobits
	.sectionflags	@""
	.align	16
	.zero		1024


//--------------------- .nv.shared.reserved.0     --------------------------
	.section	.nv.shared.reserved.0,"aw",@nobits
	.weak		__nv_reservedSMEM_offset_0_alias
	.size		__nv_reservedSMEM_offset_0_alias, 0, 64
	.other		__nv_reservedSMEM_offset_0_alias,@"STO_CUDA_RESERVED_SHARED STV_DEFAULT"
__nv_reservedSMEM_offset_0_alias:
	.zero		0
	.zero		64


//--------------------- .nv.constant0._Z17gemm_chunk_kernelPKfS0_Pfiii --------------------------
	.section	.nv.constant0._Z17gemm_chunk_kernelPKfS0_Pfiii,"a",@progbits
	.sectionflags	@""
	.align	4
.nv.constant0._Z17gemm_chunk_kernelPKfS0_Pfiii:
	.zero		932


//--------------------- SYMBOLS --------------------------

	.type		.nv.reservedSmem.offset0,@object
	.size		.nv.reservedSmem.offset0,0x4
	.type		.nv.reservedSmem.cap,@object
	.size		.nv.reservedSmem.cap,0x4
